	.headerflags	@"EF_CUDA_TEXMODE_UNIFIED EF_CUDA_64BIT_ADDRESS EF_CUDA_ACCELERATORS EF_CUDA_SM90 EF_CUDA_VIRTUAL_SM(EF_CUDA_SM90)"
	.elftype	@"ET_EXEC"


//--------------------- .nv.info                  --------------------------
	.section	.nv.info,"",@"SHT_CUDA_INFO"
	.align	4


	//----- nvinfo : EIATTR_REGCOUNT
	.align		4
        /*0000*/ 	.byte	0x04, 0x2f
        /*0002*/ 	.short	(.L_1 - .L_0)
	.align		4
.L_0:
        /*0004*/ 	.word	index@(triton_poi_fused_add_convolution_2)
        /*0008*/ 	.word	0x00000010


	//----- nvinfo : EIATTR_MIN_STACK_SIZE
	.align		4
.L_1:
        /*000c*/ 	.byte	0x04, 0x12
        /*000e*/ 	.short	(.L_3 - .L_2)
	.align		4
.L_2:
        /*0010*/ 	.word	index@(triton_poi_fused_add_convolution_2)
        /*0014*/ 	.word	0x00000000


	//----- nvinfo : EIATTR_FRAME_SIZE
	.align		4
.L_3:
        /*0018*/ 	.byte	0x04, 0x11
        /*001a*/ 	.short	(.L_5 - .L_4)
	.align		4
.L_4:
        /*001c*/ 	.word	index@(triton_poi_fused_add_convolution_2)
        /*0020*/ 	.word	0x00000000


	//----- nvinfo : EIATTR_MIN_STACK_SIZE
	.align		4
.L_5:
        /*0024*/ 	.byte	0x04, 0x12
        /*0026*/ 	.short	(.L_7 - .L_6)
	.align		4
.L_6:
        /*0028*/ 	.word	index@(triton_poi_fused_add_convolution_2)
        /*002c*/ 	.word	0x00000000
.L_7:


//--------------------- .nv.info.triton_poi_fused_add_convolution_2 --------------------------
	.section	.nv.info.triton_poi_fused_add_convolution_2,"",@"SHT_CUDA_INFO"
	.sectionflags	@""
	.align	4


	//----- nvinfo : EIATTR_CUDA_API_VERSION
	.align		4
        /*0000*/ 	.byte	0x04, 0x37
        /*0002*/ 	.short	(.L_9 - .L_8)
.L_8:
        /*0004*/ 	.word	0x0000007c


	//----- nvinfo : EIATTR_KPARAM_INFO
	.align		4
.L_9:
        /*0008*/ 	.byte	0x04, 0x17
        /*000a*/ 	.short	(.L_11 - .L_10)
.L_10:
        /*000c*/ 	.word	0x00000000
        /*0010*/ 	.short	0x0004
        /*0012*/ 	.short	0x0020
        /*0014*/ 	.byte	0x00, 0xf0, 0x11, 0x00


	//----- nvinfo : EIATTR_KPARAM_INFO
	.align		4
.L_11:
        /*0018*/ 	.byte	0x04, 0x17
        /*001a*/ 	.short	(.L_13 - .L_12)
.L_12:
        /*001c*/ 	.word	0x00000000
        /*0020*/ 	.short	0x0003
        /*0022*/ 	.short	0x0018
        /*0024*/ 	.byte	0x00, 0xf4, 0x21, 0x00


	//----- nvinfo : EIATTR_KPARAM_INFO
	.align		4
.L_13:
        /*0028*/ 	.byte	0x04, 0x17
        /*002a*/ 	.short	(.L_15 - .L_14)
.L_14:
        /*002c*/ 	.word	0x00000000
        /*0030*/ 	.short	0x0002
        /*0032*/ 	.short	0x0010
        /*0034*/ 	.byte	0x00, 0xf4, 0x21, 0x00


	//----- nvinfo : EIATTR_KPARAM_INFO
	.align		4
.L_15:
        /*0038*/ 	.byte	0x04, 0x17
        /*003a*/ 	.short	(.L_17 - .L_16)
.L_16:
        /*003c*/ 	.word	0x00000000
        /*0040*/ 	.short	0x0001
        /*0042*/ 	.short	0x0008
        /*0044*/ 	.byte	0x00, 0xf4, 0x21, 0x00


	//----- nvinfo : EIATTR_KPARAM_INFO
	.align		4
.L_17:
        /*0048*/ 	.byte	0x04, 0x17
        /*004a*/ 	.short	(.L_19 - .L_18)
.L_18:
        /*004c*/ 	.word	0x00000000
        /*0050*/ 	.short	0x0000
        /*0052*/ 	.short	0x0000
        /*0054*/ 	.byte	0x00, 0xf4, 0x21, 0x00


	//----- nvinfo : EIATTR_SPARSE_MMA_MASK
	.align		4
.L_19:
        /*0058*/ 	.byte	0x03, 0x50
        /*005a*/ 	.short	0x0000


	//----- nvinfo : EIATTR_MAXREG_COUNT
	.align		4
        /*005c*/ 	.byte	0x03, 0x1b
        /*005e*/ 	.short	0x00ff


	//----- nvinfo : EIATTR_EXIT_INSTR_OFFSETS
	.align		4
        /*0060*/ 	.byte	0x04, 0x1c
        /*0062*/ 	.short	(.L_21 - .L_20)


	//   ....[0]....
.L_20:
        /*0064*/ 	.word	0x00000200


	//   ....[1]....
        /*0068*/ 	.word	0x00000220


	//----- nvinfo : EIATTR_REQNTID
	.align		4
.L_21:
        /*006c*/ 	.byte	0x04, 0x10
        /*006e*/ 	.short	(.L_23 - .L_22)
.L_22:
        /*0070*/ 	.word	0x00000080
        /*0074*/ 	.word	0x00000001
        /*0078*/ 	.word	0x00000001


	//----- nvinfo : EIATTR_CBANK_PARAM_SIZE
	.align		4
.L_23:
        /*007c*/ 	.byte	0x03, 0x19
        /*007e*/ 	.short	0x0024


	//----- nvinfo : EIATTR_PARAM_CBANK
	.align		4
        /*0080*/ 	.byte	0x04, 0x0a
        /*0082*/ 	.short	(.L_25 - .L_24)
	.align		4
.L_24:
        /*0084*/ 	.word	index@(.nv.constant0.triton_poi_fused_add_convolution_2)
        /*0088*/ 	.short	0x0210
        /*008a*/ 	.short	0x0024


	//----- nvinfo : EIATTR_SW_WAR
	.align		4
.L_25:
        /*008c*/ 	.byte	0x04, 0x36
        /*008e*/ 	.short	(.L_27 - .L_26)
.L_26:
        /*0090*/ 	.word	0x00000008
.L_27:


//--------------------- .nv.callgraph             --------------------------
	.section	.nv.callgraph,"",@"SHT_CUDA_CALLGRAPH"
	.align	4
	.sectionentsize	8
	.align		4
        /*0000*/ 	.word	0x00000000
	.align		4
        /*0004*/ 	.word	0xffffffff
	.align		4
        /*0008*/ 	.word	0x00000000
	.align		4
        /*000c*/ 	.word	0xfffffffe
	.align		4
        /*0010*/ 	.word	0x00000000
	.align		4
        /*0014*/ 	.word	0xfffffffd
	.align		4
        /*0018*/ 	.word	0x00000000
	.align		4
        /*001c*/ 	.word	0xfffffffc


//--------------------- .text.triton_poi_fused_add_convolution_2 --------------------------
	.section	.text.triton_poi_fused_add_convolution_2,"ax",@progbits
	.align	128
        .global         triton_poi_fused_add_convolution_2
        .type           triton_poi_fused_add_convolution_2,@function
        .size           triton_poi_fused_add_convolution_2,(.L_x_1 - triton_poi_fused_add_convolution_2)
        .other          triton_poi_fused_add_convolution_2,@"STO_CUDA_ENTRY STV_DEFAULT"
triton_poi_fused_add_convolution_2:
.text.triton_poi_fused_add_convolution_2:
[----:B------:R-:W0:Y:S02]  /*0000*/  LDC R1, c[0x0][0x28] ;  /* 0x00000a00ff017b82 */ /* 0x000e240000000800 */
[----:B------:R-:W1:Y:S01]  /*0010*/  S2R R0, SR_TID.X ;  /* 0x0000000000007919 */ /* 0x000e620000002100 */
[----:B------:R-:W2:Y:S01]  /*0020*/  LDC.64 R8, c[0x0][0x228] ;  /* 0x00008a00ff087b82 */ /* 0x000ea20000000a00 */
[----:B------:R-:W-:Y:S01]  /*0030*/  ULDC.64 UR4, c[0x0][0x208] ;  /* 0x0000820000047ab9 */ /* 0x000fe20000000a00 */
[----:B------:R-:W3:Y:S06]  /*0040*/  S2R R13, SR_CTAID.X ;  /* 0x00000000000d7919 */ /* 0x000eec0000002500 */
[----:B------:R-:W4:Y:S08]  /*0050*/  LDC.64 R2, c[0x0][0x220] ;  /* 0x00008800ff027b82 */ /* 0x000f300000000a00 */
[----:B------:R-:W5:Y:S01]  /*0060*/  LDC.64 R10, c[0x0][0x210] ;  /* 0x00008400ff0a7b82 */ /* 0x000f620000000a00 */
[----:B-1----:R-:W-:-:S02]  /*0070*/  LOP3.LUT R0, R0, 0x7f, RZ, 0xc0, !PT ;  /* 0x0000007f00007812 */ /* 0x002fc400078ec0ff */
[----:B---3--:R-:W-:-:S03]  /*0080*/  SHF.R.S32.HI R4, RZ, 0x18, R13 ;  /* 0x00000018ff047819 */ /* 0x008fc6000001140d */
[----:B------:R-:W-:Y:S01]  /*0090*/  IMAD R13, R13, 0x80, R0 ;  /* 0x000000800d0d7824 */ /* 0x000fe200078e0200 */
[----:B------:R-:W-:Y:S02]  /*00a0*/  SGXT R0, R4, 0x1 ;  /* 0x000000010400781a */ /* 0x000fe40000000200 */
[----:B------:R-:W1:Y:S02]  /*00b0*/  LDC.64 R4, c[0x0][0x218] ;  /* 0x00008600ff047b82 */ /* 0x000e640000000a00 */
[----:B------:R-:W-:Y:S02]  /*00c0*/  ISETP.GE.AND P0, PT, R13, 0x400, PT ;  /* 0x000004000d00780c */ /* 0x000fe40003f06270 */
[----:B------:R-:W-:-:S04]  /*00d0*/  LEA.HI R0, R0, R13, RZ, 0x4 ;  /* 0x0000000d00007211 */ /* 0x000fc800078f20ff */
[----:B------:R-:W-:-:S04]  /*00e0*/  SHF.R.S32.HI R0, RZ, 0x4, R0 ;  /* 0x00000004ff007819 */ /* 0x000fc80000011400 */
[----:B------:R-:W-:-:S04]  /*00f0*/  LEA.HI R6, R0, R0, RZ, 0x4 ;  /* 0x0000000000067211 */ /* 0x000fc800078f20ff */
[----:B------:R-:W-:-:S05]  /*0100*/  LOP3.LUT R7, R6, 0xfffffff0, RZ, 0xc0, !PT ;  /* 0xfffffff006077812 */ /* 0x000fca00078ec0ff */
[----:B------:R-:W-:Y:S02]  /*0110*/  IMAD.IADD R7, R0, 0x1, -R7 ;  /* 0x0000000100077824 */ /* 0x000fe400078e0a07 */
[----:B------:R-:W-:Y:S02]  /*0120*/  IMAD.MOV.U32 R0, RZ, RZ, RZ ;  /* 0x000000ffff007224 */ /* 0x000fe400078e00ff */
[----:B-1----:R-:W-:-:S04]  /*0130*/  IMAD.WIDE R4, R7, 0x4, R4 ;  /* 0x0000000407047825 */ /* 0x002fc800078e0204 */
[----:B--2---:R-:W-:-:S04]  /*0140*/  IMAD.WIDE R8, R7, 0x4, R8 ;  /* 0x0000000407087825 */ /* 0x004fc800078e0208 */
[----:B----4-:R-:W-:-:S04]  /*0150*/  IMAD.WIDE R6, R13, 0x4, R2 ;  /* 0x000000040d067825 */ /* 0x010fc800078e0202 */
[----:B-----5:R-:W-:Y:S01]  /*0160*/  IMAD.WIDE R2, R13, 0x4, R10 ;  /* 0x000000040d027825 */ /* 0x020fe200078e020a */
[----:B------:R-:W-:Y:S01]  /*0170*/  HFMA2.MMA R13, -RZ, RZ, 0, 0 ;  /* 0x00000000ff0d7435 */ /* 0x000fe200000001ff */
[----:B------:R-:W-:-:S03]  /*0180*/  CS2R R10, SRZ ;  /* 0x00000000000a7805 */ /* 0x000fc6000001ff00 */
[----:B------:R-:W2:Y:S04]  /*0190*/  @!P0 LDG.E R0, desc[UR4][R2.64] ;  /* 0x0000000402008981 */ /* 0x000ea8000c1e1900 */
[----:B------:R-:W3:Y:S04]  /*01a0*/  @!P0 LDG.E R10, desc[UR4][R6.64] ;  /* 0x00000004060a8981 */ /* 0x000ee8000c1e1900 */
[----:B------:R-:W2:Y:S04]  /*01b0*/  @!P0 LDG.E.EL R11, desc[UR4][R4.64] ;  /* 0x00000004040b8981 */ /* 0x000ea8000c2e1900 */
[----:B------:R-:W3:Y:S01]  /*01c0*/  @!P0 LDG.E.EL R13, desc[UR4][R8.64] ;  /* 0x00000004080d8981 */ /* 0x000ee2000c2e1900 */
[----:B--2---:R-:W-:Y:S01]  /*01d0*/  FADD R0, R11, R0 ;  /* 0x000000000b007221 */ /* 0x004fe20000000000 */
[----:B---3--:R-:W-:-:S04]  /*01e0*/  FADD R13, R13, R10 ;  /* 0x0000000a0d0d7221 */ /* 0x008fc80000000000 */
[----:B------:R-:W-:Y:S01]  /*01f0*/  FADD R13, R0, R13 ;  /* 0x0000000d000d7221 */ /* 0x000fe20000000000 */
[----:B------:R-:W-:Y:S06]  /*0200*/  @P0 EXIT ;  /* 0x000000000000094d */ /* 0x000fec0003800000 */
[----:B------:R-:W-:Y:S01]  /*0210*/  STG.E desc[UR4][R2.64], R13 ;  /* 0x0000000d02007986 */ /* 0x000fe2000c101904 */
[----:B------:R-:W-:Y:S05]  /*0220*/  EXIT ;  /* 0x000000000000794d */ /* 0x000fea0003800000 */
.L_x_0:
[----:B------:R-:W-:-:S00]  /*0230*/  BRA `(.L_x_0) ;  /* 0xfffffffc00fc7947 */ /* 0x000fc0000383ffff */
[----:B------:R-:W-:-:S00]  /*0240*/  NOP ;  /* 0x0000000000007918 */ /* 0x000fc00000000000 */
        /* <DEDUP_REMOVED lines=11> */
.L_x_1:


//--------------------- .nv.constant0.triton_poi_fused_add_convolution_2 --------------------------
	.section	.nv.constant0.triton_poi_fused_add_convolution_2,"a",@progbits
	.sectionflags	@""
	.align	4
.nv.constant0.triton_poi_fused_add_convolution_2:
	.zero		564
